//
// Generated by NVIDIA NVVM Compiler
//
// Compiler Build ID: CL-36424714
// Cuda compilation tools, release 13.0, V13.0.88
// Based on NVVM 20.0.0
//

.version 9.0
.target sm_100
.address_size 64

	// .globl	_Z10dotProductPfS_S_i

.visible .entry _Z10dotProductPfS_S_i(
	.param .u64 .ptr .align 1 _Z10dotProductPfS_S_i_param_0,
	.param .u64 .ptr .align 1 _Z10dotProductPfS_S_i_param_1,
	.param .u64 .ptr .align 1 _Z10dotProductPfS_S_i_param_2,
	.param .u32 _Z10dotProductPfS_S_i_param_3
)
{
	.reg .pred 	%p<2>;
	.reg .b32 	%r<6>;
	.reg .b32 	%f<4>;
	.reg .b64 	%rd<11>;

	ld.param.u64 	%rd1, [_Z10dotProductPfS_S_i_param_0];
	ld.param.u64 	%rd2, [_Z10dotProductPfS_S_i_param_1];
	ld.param.u64 	%rd3, [_Z10dotProductPfS_S_i_param_2];
	ld.param.u32 	%r2, [_Z10dotProductPfS_S_i_param_3];
	mov.u32 	%r3, %ctaid.x;
	mov.u32 	%r4, %ntid.x;
	mov.u32 	%r5, %tid.x;
	mad.lo.s32 	%r1, %r3, %r4, %r5;
	setp.ge.s32 	%p1, %r1, %r2;
	@%p1 bra 	$L__BB0_2;
	cvta.to.global.u64 	%rd4, %rd1;
	cvta.to.global.u64 	%rd5, %rd2;
	cvta.to.global.u64 	%rd6, %rd3;
	mul.wide.s32 	%rd7, %r1, 4;
	add.s64 	%rd8, %rd4, %rd7;
	ld.global.f32 	%f1, [%rd8];
	add.s64 	%rd9, %rd5, %rd7;
	ld.global.f32 	%f2, [%rd9];
	mul.f32 	%f3, %f1, %f2;
	add.s64 	%rd10, %rd6, %rd7;
	st.global.f32 	[%rd10], %f3;
$L__BB0_2:
	ret;

}


// ===== COMPILED SASS (sm_100) =====

	.target	sm_100

	.elftype	@"ET_EXEC"


//--------------------- .note.nv.tkinfo           --------------------------
	.section	.note.nv.tkinfo,"",@"SHT_NOTE"
	.sectionflags	@"SHF_NOTE_NV_TKINFO"
	.tkinfo
        /*0018*/ 	.word	0x00000002
        /*0030*/ 	.string	""
        /*0030*/ 	.string	"ptxas"
        /*0030*/ 	.string	"Cuda compilation tools, release 13.0, V13.0.88"
        /*0030*/ 	.string	"Build cuda_13.0.r13.0/compiler.36424714_0"
        /*0030*/ 	.string	"-arch sm_100 -m 64 "



//--------------------- .note.nv.cuinfo           --------------------------
	.section	.note.nv.cuinfo,"",@"SHT_NOTE"
	.sectionflags	@"SHF_NOTE_NV_CUINFO"
        /*0018*/ 	.short	0x0002
        /*001a*/ 	.short	0x0064
        /*001c*/ 	.short	0x0082
	.zero		2


//--------------------- .nv.info                  --------------------------
	.section	.nv.info,"",@"SHT_CUDA_INFO"
	.align	4


	//----- nvinfo : EIATTR_REGCOUNT
	.align		4
        /*0000*/ 	.byte	0x04, 0x2f
        /*0002*/ 	.short	(.L_1 - .L_0)
	.align		4
.L_0:
        /*0004*/ 	.word	index@(_Z10dotProductPfS_S_i)
        /*0008*/ 	.word	0x0000000c


	//----- nvinfo : EIATTR_FRAME_SIZE
	.align		4
.L_1:
        /*000c*/ 	.byte	0x04, 0x11
        /*000e*/ 	.short	(.L_3 - .L_2)
	.align		4
.L_2:
        /*0010*/ 	.word	index@(_Z10dotProductPfS_S_i)
        /*0014*/ 	.word	0x00000000


	//----- nvinfo : EIATTR_MIN_STACK_SIZE
	.align		4
.L_3:
        /*0018*/ 	.byte	0x04, 0x12
        /*001a*/ 	.short	(.L_5 - .L_4)
	.align		4
.L_4:
        /*001c*/ 	.word	index@(_Z10dotProductPfS_S_i)
        /*0020*/ 	.word	0x00000000
.L_5:


//--------------------- .nv.compat                --------------------------
	.section	.nv.compat,"",@"SHT_CUDA_COMPAT_INFO"
	.align	4
        /*0000*/ 	.byte	0x02, 0x09, 0x00, 0x00, 0x02, 0x02, 0x01, 0x00, 0x02, 0x05, 0x05, 0x00, 0x03, 0x07, 0x01, 0x01
        /*0010*/ 	.byte	0x02, 0x03, 0x00, 0x00, 0x02, 0x06, 0x01, 0x00, 0x04, 0x0b, 0x08, 0x00, 0x09, 0x00, 0x00, 0x00
        /*0020*/ 	.byte	0x00, 0x00, 0x00, 0x00


//--------------------- .nv.info._Z10dotProductPfS_S_i --------------------------
	.section	.nv.info._Z10dotProductPfS_S_i,"",@"SHT_CUDA_INFO"
	.sectionflags	@""
	.align	4


	//----- nvinfo : EIATTR_CUDA_API_VERSION
	.align		4
        /*0000*/ 	.byte	0x04, 0x37
        /*0002*/ 	.short	(.L_7 - .L_6)
.L_6:
        /*0004*/ 	.word	0x00000082


	//----- nvinfo : EIATTR_KPARAM_INFO
	.align		4
.L_7:
        /*0008*/ 	.byte	0x04, 0x17
        /*000a*/ 	.short	(.L_9 - .L_8)
.L_8:
        /*000c*/ 	.word	0x00000000
        /*0010*/ 	.short	0x0003
        /*0012*/ 	.short	0x0018
        /*0014*/ 	.byte	0x00, 0xf0, 0x11, 0x00


	//----- nvinfo : EIATTR_KPARAM_INFO
	.align		4
.L_9:
        /*0018*/ 	.byte	0x04, 0x17
        /*001a*/ 	.short	(.L_11 - .L_10)
.L_10:
        /*001c*/ 	.word	0x00000000
        /*0020*/ 	.short	0x0002
        /*0022*/ 	.short	0x0010
        /*0024*/ 	.byte	0x00, 0xf5, 0x21, 0x00


	//----- nvinfo : EIATTR_KPARAM_INFO
	.align		4
.L_11:
        /*0028*/ 	.byte	0x04, 0x17
        /*002a*/ 	.short	(.L_13 - .L_12)
.L_12:
        /*002c*/ 	.word	0x00000000
        /*0030*/ 	.short	0x0001
        /*0032*/ 	.short	0x0008
        /*0034*/ 	.byte	0x00, 0xf5, 0x21, 0x00


	//----- nvinfo : EIATTR_KPARAM_INFO
	.align		4
.L_13:
        /*0038*/ 	.byte	0x04, 0x17
        /*003a*/ 	.short	(.L_15 - .L_14)
.L_14:
        /*003c*/ 	.word	0x00000000
        /*0040*/ 	.short	0x0000
        /*0042*/ 	.short	0x0000
        /*0044*/ 	.byte	0x00, 0xf5, 0x21, 0x00


	//----- nvinfo : EIATTR_SPARSE_MMA_MASK
	.align		4
.L_15:
        /*0048*/ 	.byte	0x03, 0x50
        /*004a*/ 	.short	0x0000


	//----- nvinfo : EIATTR_MAXREG_COUNT
	.align		4
        /*004c*/ 	.byte	0x03, 0x1b
        /*004e*/ 	.short	0x00ff


	//----- nvinfo : EIATTR_MERCURY_ISA_VERSION
	.align		4
        /*0050*/ 	.byte	0x03, 0x5f
        /*0052*/ 	.short	0x0101


	//----- nvinfo : EIATTR_VRC_CTA_INIT_COUNT
	.align		4
        /*0054*/ 	.byte	0x02, 0x4a
	.zero		1
	.zero		1


	//----- nvinfo : EIATTR_EXIT_INSTR_OFFSETS
	.align		4
        /*0058*/ 	.byte	0x04, 0x1c
        /*005a*/ 	.short	(.L_17 - .L_16)


	//   ....[0]....
.L_16:
        /*005c*/ 	.word	0x00000070


	//   ....[1]....
        /*0060*/ 	.word	0x00000130


	//----- nvinfo : EIATTR_CBANK_PARAM_SIZE
	.align		4
.L_17:
        /*0064*/ 	.byte	0x03, 0x19
        /*0066*/ 	.short	0x001c


	//----- nvinfo : EIATTR_PARAM_CBANK
	.align		4
        /*0068*/ 	.byte	0x04, 0x0a
        /*006a*/ 	.short	(.L_19 - .L_18)
	.align		4
.L_18:
        /*006c*/ 	.word	index@(.nv.constant0._Z10dotProductPfS_S_i)
        /*0070*/ 	.short	0x0380
        /*0072*/ 	.short	0x001c


	//----- nvinfo : EIATTR_SW_WAR
	.align		4
.L_19:
        /*0074*/ 	.byte	0x04, 0x36
        /*0076*/ 	.short	(.L_21 - .L_20)
.L_20:
        /*0078*/ 	.word	0x00000008
.L_21:


//--------------------- .nv.callgraph             --------------------------
	.section	.nv.callgraph,"",@"SHT_CUDA_CALLGRAPH"
	.align	4
	.sectionentsize	8
	.align		4
        /*0000*/ 	.word	0x00000000
	.align		4
        /*0004*/ 	.word	0xffffffff
	.align		4
        /*0008*/ 	.word	0x00000000
	.align		4
        /*000c*/ 	.word	0xfffffffe
	.align		4
        /*0010*/ 	.word	0x00000000
	.align		4
        /*0014*/ 	.word	0xfffffffd
	.align		4
        /*0018*/ 	.word	0x00000000
	.align		4
        /*001c*/ 	.word	0xfffffffc


//--------------------- .text._Z10dotProductPfS_S_i --------------------------
	.section	.text._Z10dotProductPfS_S_i,"ax",@progbits
	.align	128
        .global         _Z10dotProductPfS_S_i
        .type           _Z10dotProductPfS_S_i,@function
        .size           _Z10dotProductPfS_S_i,(.L_x_1 - _Z10dotProductPfS_S_i)
        .other          _Z10dotProductPfS_S_i,@"STO_CUDA_ENTRY STV_DEFAULT"
_Z10dotProductPfS_S_i:
.text._Z10dotProductPfS_S_i:
[----:B------:R-:W-:Y:S01]  /*0000*/  LDC R1, c[0x0][0x37c] ;  /* 0x0000df00ff017b82 */ /* 0x000fe20000000800 */
[----:B------:R-:W0:Y:S07]  /*0010*/  S2R R0, SR_TID.X ;  /* 0x0000000000007919 */ /* 0x000e2e0000002100 */
[----:B------:R-:W0:Y:S01]  /*0020*/  S2UR UR4, SR_CTAID.X ;  /* 0x00000000000479c3 */ /* 0x000e220000002500 */
[----:B------:R-:W1:Y:S07]  /*0030*/  LDCU UR5, c[0x0][0x398] ;  /* 0x00007300ff0577ac */ /* 0x000e6e0008000800 */
[----:B------:R-:W0:Y:S02]  /*0040*/  LDC R9, c[0x0][0x360] ;  /* 0x0000d800ff097b82 */ /* 0x000e240000000800 */
[----:B0-----:R-:W-:-:S05]  /*0050*/  IMAD R9, R9, UR4, R0 ;  /* 0x0000000409097c24 */ /* 0x001fca000f8e0200 */
[----:B-1----:R-:W-:-:S13]  /*0060*/  ISETP.GE.AND P0, PT, R9, UR5, PT ;  /* 0x0000000509007c0c */ /* 0x002fda000bf06270 */
[----:B------:R-:W-:Y:S05]  /*0070*/  @P0 EXIT ;  /* 0x000000000000094d */ /* 0x000fea0003800000 */
[----:B------:R-:W0:Y:S01]  /*0080*/  LDC.64 R2, c[0x0][0x380] ;  /* 0x0000e000ff027b82 */ /* 0x000e220000000a00 */
[----:B------:R-:W1:Y:S07]  /*0090*/  LDCU.64 UR4, c[0x0][0x358] ;  /* 0x00006b00ff0477ac */ /* 0x000e6e0008000a00 */
[----:B------:R-:W2:Y:S08]  /*00a0*/  LDC.64 R4, c[0x0][0x388] ;  /* 0x0000e200ff047b82 */ /* 0x000eb00000000a00 */
[----:B------:R-:W3:Y:S01]  /*00b0*/  LDC.64 R6, c[0x0][0x390] ;  /* 0x0000e400ff067b82 */ /* 0x000ee20000000a00 */
[----:B0-----:R-:W-:-:S06]  /*00c0*/  IMAD.WIDE R2, R9, 0x4, R2 ;  /* 0x0000000409027825 */ /* 0x001fcc00078e0202 */
[----:B-1----:R-:W4:Y:S01]  /*00d0*/  LDG.E R2, desc[UR4][R2.64] ;  /* 0x0000000402027981 */ /* 0x002f22000c1e1900 */
[----:B--2---:R-:W-:-:S06]  /*00e0*/  IMAD.WIDE R4, R9, 0x4, R4 ;  /* 0x0000000409047825 */ /* 0x004fcc00078e0204 */
[----:B------:R-:W4:Y:S01]  /*00f0*/  LDG.E R5, desc[UR4][R4.64] ;  /* 0x0000000404057981 */ /* 0x000f22000c1e1900 */
[----:B---3--:R-:W-:-:S04]  /*0100*/  IMAD.WIDE R6, R9, 0x4, R6 ;  /* 0x0000000409067825 */ /* 0x008fc800078e0206 */
[----:B----4-:R-:W-:-:S05]  /*0110*/  FMUL R9, R2, R5 ;  /* 0x0000000502097220 */ /* 0x010fca0000400000 */
[----:B------:R-:W-:Y:S01]  /*0120*/  STG.E desc[UR4][R6.64], R9 ;  /* 0x0000000906007986 */ /* 0x000fe2000c101904 */
[----:B------:R-:W-:Y:S05]  /*0130*/  EXIT ;  /* 0x000000000000794d */ /* 0x000fea0003800000 */
.L_x_0:
[----:B------:R-:W-:-:S00]  /*0140*/  BRA `(.L_x_0) ;  /* 0xfffffffc00fc7947 */ /* 0x000fc0000383ffff */
[----:B------:R-:W-:-:S00]  /*0150*/  NOP ;  /* 0x0000000000007918 */ /* 0x000fc00000000000 */
        /* <DEDUP_REMOVED lines=10> */
.L_x_1:


//--------------------- .nv.shared.reserved.0     --------------------------
	.section	.nv.shared.reserved.0,"aw",@nobits
	.weak		__nv_reservedSMEM_offset_0_alias
	.size		__nv_reservedSMEM_offset_0_alias, 0, 64
	.other		__nv_reservedSMEM_offset_0_alias,@"STO_CUDA_RESERVED_SHARED STV_DEFAULT"
__nv_reservedSMEM_offset_0_alias:
	.zero		0
	.zero		64


//--------------------- .nv.constant0._Z10dotProductPfS_S_i --------------------------
	.section	.nv.constant0._Z10dotProductPfS_S_i,"a",@progbits
	.sectionflags	@""
	.align	4
.nv.constant0._Z10dotProductPfS_S_i:
	.zero		924


//--------------------- SYMBOLS --------------------------

	.type		.nv.reservedSmem.offset0,@object
	.size		.nv.reservedSmem.offset0,0x4
